//
// Generated by NVIDIA NVVM Compiler
//
// Compiler Build ID: CL-36424714
// Cuda compilation tools, release 13.0, V13.0.88
// Based on NVVM 20.0.0
//

.version 9.0
.target sm_100
.address_size 64

	// .globl	_Z18SpMV_COO_kernel_v115SparseMatrixCOOPKfPf

.visible .entry _Z18SpMV_COO_kernel_v115SparseMatrixCOOPKfPf(
	.param .align 8 .b8 _Z18SpMV_COO_kernel_v115SparseMatrixCOOPKfPf_param_0[40],
	.param .u64 .ptr .align 1 _Z18SpMV_COO_kernel_v115SparseMatrixCOOPKfPf_param_1,
	.param .u64 .ptr .align 1 _Z18SpMV_COO_kernel_v115SparseMatrixCOOPKfPf_param_2
)
{
	.reg .pred 	%p<3>;
	.reg .b32 	%r<13>;
	.reg .b32 	%f<5>;
	.reg .b64 	%rd<19>;

	ld.param.u64 	%rd1, [_Z18SpMV_COO_kernel_v115SparseMatrixCOOPKfPf_param_0];
	ld.param.u64 	%rd2, [_Z18SpMV_COO_kernel_v115SparseMatrixCOOPKfPf_param_0+8];
	ld.param.u64 	%rd3, [_Z18SpMV_COO_kernel_v115SparseMatrixCOOPKfPf_param_0+16];
	ld.param.u32 	%r1, [_Z18SpMV_COO_kernel_v115SparseMatrixCOOPKfPf_param_0+32];
	ld.param.u64 	%rd9, [_Z18SpMV_COO_kernel_v115SparseMatrixCOOPKfPf_param_1];
	ld.param.u64 	%rd10, [_Z18SpMV_COO_kernel_v115SparseMatrixCOOPKfPf_param_2];
	mov.u32 	%r7, %tid.x;
	mov.u32 	%r8, %ctaid.x;
	mov.u32 	%r2, %ntid.x;
	mad.lo.s32 	%r12, %r8, %r2, %r7;
	setp.ge.s32 	%p1, %r12, %r1;
	@%p1 bra 	$L__BB0_3;
	mov.u32 	%r9, %nctaid.x;
	mul.lo.s32 	%r4, %r2, %r9;
	cvta.to.global.u64 	%rd4, %rd3;
	cvta.to.global.u64 	%rd5, %rd2;
	cvta.to.global.u64 	%rd6, %rd1;
	cvta.to.global.u64 	%rd7, %rd9;
	cvta.to.global.u64 	%rd8, %rd10;
$L__BB0_2:
	mul.wide.s32 	%rd11, %r12, 4;
	add.s64 	%rd12, %rd5, %rd11;
	ld.global.u32 	%r10, [%rd12];
	add.s64 	%rd13, %rd4, %rd11;
	ld.global.u32 	%r11, [%rd13];
	add.s64 	%rd14, %rd6, %rd11;
	ld.global.f32 	%f1, [%rd14];
	mul.wide.s32 	%rd15, %r10, 4;
	add.s64 	%rd16, %rd7, %rd15;
	ld.global.f32 	%f2, [%rd16];
	mul.wide.s32 	%rd17, %r11, 4;
	add.s64 	%rd18, %rd8, %rd17;
	ld.global.f32 	%f3, [%rd18];
	fma.rn.f32 	%f4, %f1, %f2, %f3;
	st.global.f32 	[%rd18], %f4;
	add.s32 	%r12, %r12, %r4;
	setp.lt.s32 	%p2, %r12, %r1;
	@%p2 bra 	$L__BB0_2;
$L__BB0_3:
	ret;

}
	// .globl	_Z18SpMV_COO_kernel_v215SparseMatrixCOOPKfPf
.visible .entry _Z18SpMV_COO_kernel_v215SparseMatrixCOOPKfPf(
	.param .align 8 .b8 _Z18SpMV_COO_kernel_v215SparseMatrixCOOPKfPf_param_0[40],
	.param .u64 .ptr .align 1 _Z18SpMV_COO_kernel_v215SparseMatrixCOOPKfPf_param_1,
	.param .u64 .ptr .align 1 _Z18SpMV_COO_kernel_v215SparseMatrixCOOPKfPf_param_2
)
{
	.reg .pred 	%p<3>;
	.reg .b32 	%r<13>;
	.reg .b32 	%f<5>;
	.reg .b64 	%rd<19>;

	ld.param.u64 	%rd1, [_Z18SpMV_COO_kernel_v215SparseMatrixCOOPKfPf_param_0];
	ld.param.u64 	%rd2, [_Z18SpMV_COO_kernel_v215SparseMatrixCOOPKfPf_param_0+8];
	ld.param.u64 	%rd3, [_Z18SpMV_COO_kernel_v215SparseMatrixCOOPKfPf_param_0+16];
	ld.param.u32 	%r1, [_Z18SpMV_COO_kernel_v215SparseMatrixCOOPKfPf_param_0+32];
	ld.param.u64 	%rd9, [_Z18SpMV_COO_kernel_v215SparseMatrixCOOPKfPf_param_1];
	ld.param.u64 	%rd10, [_Z18SpMV_COO_kernel_v215SparseMatrixCOOPKfPf_param_2];
	mov.u32 	%r7, %tid.x;
	mov.u32 	%r8, %ctaid.x;
	mov.u32 	%r2, %ntid.x;
	mad.lo.s32 	%r12, %r8, %r2, %r7;
	setp.ge.s32 	%p1, %r12, %r1;
	@%p1 bra 	$L__BB1_3;
	mov.u32 	%r9, %nctaid.x;
	mul.lo.s32 	%r4, %r2, %r9;
	cvta.to.global.u64 	%rd4, %rd3;
	cvta.to.global.u64 	%rd5, %rd2;
	cvta.to.global.u64 	%rd6, %rd1;
	cvta.to.global.u64 	%rd7, %rd9;
	cvta.to.global.u64 	%rd8, %rd10;
$L__BB1_2:
	mul.wide.s32 	%rd11, %r12, 4;
	add.s64 	%rd12, %rd5, %rd11;
	ld.global.u32 	%r10, [%rd12];
	add.s64 	%rd13, %rd4, %rd11;
	ld.global.u32 	%r11, [%rd13];
	mul.wide.s32 	%rd14, %r11, 4;
	add.s64 	%rd15, %rd8, %rd14;
	add.s64 	%rd16, %rd6, %rd11;
	ld.global.f32 	%f1, [%rd16];
	mul.wide.s32 	%rd17, %r10, 4;
	add.s64 	%rd18, %rd7, %rd17;
	ld.global.f32 	%f2, [%rd18];
	mul.f32 	%f3, %f1, %f2;
	atom.global.add.f32 	%f4, [%rd15], %f3;
	add.s32 	%r12, %r12, %r4;
	setp.lt.s32 	%p2, %r12, %r1;
	@%p2 bra 	$L__BB1_2;
$L__BB1_3:
	ret;

}


// ===== COMPILED SASS (sm_100) =====

	.target	sm_100

	.elftype	@"ET_EXEC"


//--------------------- .note.nv.tkinfo           --------------------------
	.section	.note.nv.tkinfo,"",@"SHT_NOTE"
	.sectionflags	@"SHF_NOTE_NV_TKINFO"
	.tkinfo
        /*0018*/ 	.word	0x00000002
        /*0030*/ 	.string	""
        /*0030*/ 	.string	"ptxas"
        /*0030*/ 	.string	"Cuda compilation tools, release 13.0, V13.0.88"
        /*0030*/ 	.string	"Build cuda_13.0.r13.0/compiler.36424714_0"
        /*0030*/ 	.string	"-arch sm_100 -m 64 "



//--------------------- .note.nv.cuinfo           --------------------------
	.section	.note.nv.cuinfo,"",@"SHT_NOTE"
	.sectionflags	@"SHF_NOTE_NV_CUINFO"
        /*0018*/ 	.short	0x0002
        /*001a*/ 	.short	0x0064
        /*001c*/ 	.short	0x0082
	.zero		2


//--------------------- .nv.info                  --------------------------
	.section	.nv.info,"",@"SHT_CUDA_INFO"
	.align	4


	//----- nvinfo : EIATTR_REGCOUNT
	.align		4
        /*0000*/ 	.byte	0x04, 0x2f
        /*0002*/ 	.short	(.L_1 - .L_0)
	.align		4
.L_0:
        /*0004*/ 	.word	index@(_Z18SpMV_COO_kernel_v115SparseMatrixCOOPKfPf)
        /*0008*/ 	.word	0x00000012


	//----- nvinfo : EIATTR_FRAME_SIZE
	.align		4
.L_1:
        /*000c*/ 	.byte	0x04, 0x11
        /*000e*/ 	.short	(.L_3 - .L_2)
	.align		4
.L_2:
        /*0010*/ 	.word	index@(_Z18SpMV_COO_kernel_v115SparseMatrixCOOPKfPf)
        /*0014*/ 	.word	0x00000000


	//----- nvinfo : EIATTR_REGCOUNT
	.align		4
.L_3:
        /*0018*/ 	.byte	0x04, 0x2f
        /*001a*/ 	.short	(.L_5 - .L_4)
	.align		4
.L_4:
        /*001c*/ 	.word	index@(_Z18SpMV_COO_kernel_v215SparseMatrixCOOPKfPf)
        /*0020*/ 	.word	0x00000010


	//----- nvinfo : EIATTR_FRAME_SIZE
	.align		4
.L_5:
        /*0024*/ 	.byte	0x04, 0x11
        /*0026*/ 	.short	(.L_7 - .L_6)
	.align		4
.L_6:
        /*0028*/ 	.word	index@(_Z18SpMV_COO_kernel_v215SparseMatrixCOOPKfPf)
        /*002c*/ 	.word	0x00000000


	//----- nvinfo : EIATTR_MIN_STACK_SIZE
	.align		4
.L_7:
        /*0030*/ 	.byte	0x04, 0x12
        /*0032*/ 	.short	(.L_9 - .L_8)
	.align		4
.L_8:
        /*0034*/ 	.word	index@(_Z18SpMV_COO_kernel_v215SparseMatrixCOOPKfPf)
        /*0038*/ 	.word	0x00000000


	//----- nvinfo : EIATTR_MIN_STACK_SIZE
	.align		4
.L_9:
        /*003c*/ 	.byte	0x04, 0x12
        /*003e*/ 	.short	(.L_11 - .L_10)
	.align		4
.L_10:
        /*0040*/ 	.word	index@(_Z18SpMV_COO_kernel_v115SparseMatrixCOOPKfPf)
        /*0044*/ 	.word	0x00000000
.L_11:


//--------------------- .nv.compat                --------------------------
	.section	.nv.compat,"",@"SHT_CUDA_COMPAT_INFO"
	.align	4
        /*0000*/ 	.byte	0x02, 0x09, 0x00, 0x00, 0x02, 0x02, 0x01, 0x00, 0x02, 0x05, 0x05, 0x00, 0x03, 0x07, 0x01, 0x01
        /*0010*/ 	.byte	0x02, 0x03, 0x00, 0x00, 0x02, 0x06, 0x01, 0x00, 0x04, 0x0b, 0x08, 0x00, 0x09, 0x00, 0x00, 0x00
        /*0020*/ 	.byte	0x00, 0x00, 0x00, 0x00


//--------------------- .nv.info._Z18SpMV_COO_kernel_v215SparseMatrixCOOPKfPf --------------------------
	.section	.nv.info._Z18SpMV_COO_kernel_v215SparseMatrixCOOPKfPf,"",@"SHT_CUDA_INFO"
	.sectionflags	@""
	.align	4


	//----- nvinfo : EIATTR_CUDA_API_VERSION
	.align		4
        /*0000*/ 	.byte	0x04, 0x37
        /*0002*/ 	.short	(.L_13 - .L_12)
.L_12:
        /*0004*/ 	.word	0x00000082


	//----- nvinfo : EIATTR_KPARAM_INFO
	.align		4
.L_13:
        /*0008*/ 	.byte	0x04, 0x17
        /*000a*/ 	.short	(.L_15 - .L_14)
.L_14:
        /*000c*/ 	.word	0x00000000
        /*0010*/ 	.short	0x0002
        /*0012*/ 	.short	0x0030
        /*0014*/ 	.byte	0x00, 0xf5, 0x21, 0x00


	//----- nvinfo : EIATTR_KPARAM_INFO
	.align		4
.L_15:
        /*0018*/ 	.byte	0x04, 0x17
        /*001a*/ 	.short	(.L_17 - .L_16)
.L_16:
        /*001c*/ 	.word	0x00000000
        /*0020*/ 	.short	0x0001
        /*0022*/ 	.short	0x0028
        /*0024*/ 	.byte	0x00, 0xf5, 0x21, 0x00


	//----- nvinfo : EIATTR_KPARAM_INFO
	.align		4
.L_17:
        /*0028*/ 	.byte	0x04, 0x17
        /*002a*/ 	.short	(.L_19 - .L_18)
.L_18:
        /*002c*/ 	.word	0x00000000
        /*0030*/ 	.short	0x0000
        /*0032*/ 	.short	0x0000
        /*0034*/ 	.byte	0x00, 0xf0, 0xa1, 0x00


	//----- nvinfo : EIATTR_SPARSE_MMA_MASK
	.align		4
.L_19:
        /*0038*/ 	.byte	0x03, 0x50
        /*003a*/ 	.short	0x0000


	//----- nvinfo : EIATTR_MAXREG_COUNT
	.align		4
        /*003c*/ 	.byte	0x03, 0x1b
        /*003e*/ 	.short	0x00ff


	//----- nvinfo : EIATTR_MERCURY_ISA_VERSION
	.align		4
        /*0040*/ 	.byte	0x03, 0x5f
        /*0042*/ 	.short	0x0101


	//----- nvinfo : EIATTR_VRC_CTA_INIT_COUNT
	.align		4
        /*0044*/ 	.byte	0x02, 0x4a
	.zero		1
	.zero		1


	//----- nvinfo : EIATTR_EXIT_INSTR_OFFSETS
	.align		4
        /*0048*/ 	.byte	0x04, 0x1c
        /*004a*/ 	.short	(.L_21 - .L_20)


	//   ....[0]....
.L_20:
        /*004c*/ 	.word	0x00000070


	//   ....[1]....
        /*0050*/ 	.word	0x000001e0


	//----- nvinfo : EIATTR_CRS_STACK_SIZE
	.align		4
.L_21:
        /*0054*/ 	.byte	0x04, 0x1e
        /*0056*/ 	.short	(.L_23 - .L_22)
.L_22:
        /*0058*/ 	.word	0x00000000


	//----- nvinfo : EIATTR_CBANK_PARAM_SIZE
	.align		4
.L_23:
        /*005c*/ 	.byte	0x03, 0x19
        /*005e*/ 	.short	0x0038


	//----- nvinfo : EIATTR_PARAM_CBANK
	.align		4
        /*0060*/ 	.byte	0x04, 0x0a
        /*0062*/ 	.short	(.L_25 - .L_24)
	.align		4
.L_24:
        /*0064*/ 	.word	index@(.nv.constant0._Z18SpMV_COO_kernel_v215SparseMatrixCOOPKfPf)
        /*0068*/ 	.short	0x0380
        /*006a*/ 	.short	0x0038


	//----- nvinfo : EIATTR_SW_WAR
	.align		4
.L_25:
        /*006c*/ 	.byte	0x04, 0x36
        /*006e*/ 	.short	(.L_27 - .L_26)
.L_26:
        /*0070*/ 	.word	0x00000008
.L_27:


//--------------------- .nv.info._Z18SpMV_COO_kernel_v115SparseMatrixCOOPKfPf --------------------------
	.section	.nv.info._Z18SpMV_COO_kernel_v115SparseMatrixCOOPKfPf,"",@"SHT_CUDA_INFO"
	.sectionflags	@""
	.align	4


	//----- nvinfo : EIATTR_CUDA_API_VERSION
	.align		4
        /*0000*/ 	.byte	0x04, 0x37
        /*0002*/ 	.short	(.L_29 - .L_28)
.L_28:
        /*0004*/ 	.word	0x00000082


	//----- nvinfo : EIATTR_KPARAM_INFO
	.align		4
.L_29:
        /*0008*/ 	.byte	0x04, 0x17
        /*000a*/ 	.short	(.L_31 - .L_30)
.L_30:
        /*000c*/ 	.word	0x00000000
        /*0010*/ 	.short	0x0002
        /*0012*/ 	.short	0x0030
        /*0014*/ 	.byte	0x00, 0xf5, 0x21, 0x00


	//----- nvinfo : EIATTR_KPARAM_INFO
	.align		4
.L_31:
        /*0018*/ 	.byte	0x04, 0x17
        /*001a*/ 	.short	(.L_33 - .L_32)
.L_32:
        /*001c*/ 	.word	0x00000000
        /*0020*/ 	.short	0x0001
        /*0022*/ 	.short	0x0028
        /*0024*/ 	.byte	0x00, 0xf5, 0x21, 0x00


	//----- nvinfo : EIATTR_KPARAM_INFO
	.align		4
.L_33:
        /*0028*/ 	.byte	0x04, 0x17
        /*002a*/ 	.short	(.L_35 - .L_34)
.L_34:
        /*002c*/ 	.word	0x00000000
        /*0030*/ 	.short	0x0000
        /*0032*/ 	.short	0x0000
        /*0034*/ 	.byte	0x00, 0xf0, 0xa1, 0x00


	//----- nvinfo : EIATTR_SPARSE_MMA_MASK
	.align		4
.L_35:
        /*0038*/ 	.byte	0x03, 0x50
        /*003a*/ 	.short	0x0000


	//----- nvinfo : EIATTR_MAXREG_COUNT
	.align		4
        /*003c*/ 	.byte	0x03, 0x1b
        /*003e*/ 	.short	0x00ff


	//----- nvinfo : EIATTR_MERCURY_ISA_VERSION
	.align		4
        /*0040*/ 	.byte	0x03, 0x5f
        /*0042*/ 	.short	0x0101


	//----- nvinfo : EIATTR_VRC_CTA_INIT_COUNT
	.align		4
        /*0044*/ 	.byte	0x02, 0x4a
	.zero		1
	.zero		1


	//----- nvinfo : EIATTR_EXIT_INSTR_OFFSETS
	.align		4
        /*0048*/ 	.byte	0x04, 0x1c
        /*004a*/ 	.short	(.L_37 - .L_36)


	//   ....[0]....
.L_36:
        /*004c*/ 	.word	0x00000070


	//   ....[1]....
        /*0050*/ 	.word	0x000001f0


	//----- nvinfo : EIATTR_CRS_STACK_SIZE
	.align		4
.L_37:
        /*0054*/ 	.byte	0x04, 0x1e
        /*0056*/ 	.short	(.L_39 - .L_38)
.L_38:
        /*0058*/ 	.word	0x00000000


	//----- nvinfo : EIATTR_CBANK_PARAM_SIZE
	.align		4
.L_39:
        /*005c*/ 	.byte	0x03, 0x19
        /*005e*/ 	.short	0x0038


	//----- nvinfo : EIATTR_PARAM_CBANK
	.align		4
        /*0060*/ 	.byte	0x04, 0x0a
        /*0062*/ 	.short	(.L_41 - .L_40)
	.align		4
.L_40:
        /*0064*/ 	.word	index@(.nv.constant0._Z18SpMV_COO_kernel_v115SparseMatrixCOOPKfPf)
        /*0068*/ 	.short	0x0380
        /*006a*/ 	.short	0x0038


	//----- nvinfo : EIATTR_SW_WAR
	.align		4
.L_41:
        /*006c*/ 	.byte	0x04, 0x36
        /*006e*/ 	.short	(.L_43 - .L_42)
.L_42:
        /*0070*/ 	.word	0x00000008
.L_43:


//--------------------- .nv.callgraph             --------------------------
	.section	.nv.callgraph,"",@"SHT_CUDA_CALLGRAPH"
	.align	4
	.sectionentsize	8
	.align		4
        /*0000*/ 	.word	0x00000000
	.align		4
        /*0004*/ 	.word	0xffffffff
	.align		4
        /*0008*/ 	.word	0x00000000
	.align		4
        /*000c*/ 	.word	0xfffffffe
	.align		4
        /*0010*/ 	.word	0x00000000
	.align		4
        /*0014*/ 	.word	0xfffffffd
	.align		4
        /*0018*/ 	.word	0x00000000
	.align		4
        /*001c*/ 	.word	0xfffffffc


//--------------------- .text._Z18SpMV_COO_kernel_v215SparseMatrixCOOPKfPf --------------------------
	.section	.text._Z18SpMV_COO_kernel_v215SparseMatrixCOOPKfPf,"ax",@progbits
	.align	128
        .global         _Z18SpMV_COO_kernel_v215SparseMatrixCOOPKfPf
        .type           _Z18SpMV_COO_kernel_v215SparseMatrixCOOPKfPf,@function
        .size           _Z18SpMV_COO_kernel_v215SparseMatrixCOOPKfPf,(.L_x_4 - _Z18SpMV_COO_kernel_v215SparseMatrixCOOPKfPf)
        .other          _Z18SpMV_COO_kernel_v215SparseMatrixCOOPKfPf,@"STO_CUDA_ENTRY STV_DEFAULT"
_Z18SpMV_COO_kernel_v215SparseMatrixCOOPKfPf:
.text._Z18SpMV_COO_kernel_v215SparseMatrixCOOPKfPf:
[----:B------:R-:W-:Y:S01]  /*0000*/  LDC R1, c[0x0][0x37c] ;  /* 0x0000df00ff017b82 */ /* 0x000fe20000000800 */
[----:B------:R-:W0:Y:S07]  /*0010*/  S2R R0, SR_TID.X ;  /* 0x0000000000007919 */ /* 0x000e2e0000002100 */
[----:B------:R-:W0:Y:S01]  /*0020*/  S2UR UR4, SR_CTAID.X ;  /* 0x00000000000479c3 */ /* 0x000e220000002500 */
[----:B------:R-:W1:Y:S07]  /*0030*/  LDCU UR5, c[0x0][0x3a0] ;  /* 0x00007400ff0577ac */ /* 0x000e6e0008000800 */
[----:B------:R-:W0:Y:S02]  /*0040*/  LDC R13, c[0x0][0x360] ;  /* 0x0000d800ff0d7b82 */ /* 0x000e240000000800 */
[----:B0-----:R-:W-:-:S05]  /*0050*/  IMAD R0, R13, UR4, R0 ;  /* 0x000000040d007c24 */ /* 0x001fca000f8e0200 */
[----:B-1----:R-:W-:-:S13]  /*0060*/  ISETP.GE.AND P0, PT, R0, UR5, PT ;  /* 0x0000000500007c0c */ /* 0x002fda000bf06270 */
[----:B------:R-:W-:Y:S05]  /*0070*/  @P0 EXIT ;  /* 0x000000000000094d */ /* 0x000fea0003800000 */
[----:B------:R-:W0:Y:S01]  /*0080*/  LDCU UR4, c[0x0][0x370] ;  /* 0x00006e00ff0477ac */ /* 0x000e220008000800 */
[----:B------:R-:W1:Y:S01]  /*0090*/  LDCU.64 UR6, c[0x0][0x358] ;  /* 0x00006b00ff0677ac */ /* 0x000e620008000a00 */
[----:B0-----:R-:W-:-:S07]  /*00a0*/  IMAD R13, R13, UR4, RZ ;  /* 0x000000040d0d7c24 */ /* 0x001fce000f8e02ff */
.L_x_0:
[----:B0-----:R-:W0:Y:S08]  /*00b0*/  LDC.64 R2, c[0x0][0x388] ;  /* 0x0000e200ff027b82 */ /* 0x001e300000000a00 */
[----:B------:R-:W2:Y:S08]  /*00c0*/  LDC.64 R4, c[0x0][0x390] ;  /* 0x0000e400ff047b82 */ /* 0x000eb00000000a00 */
[----:B------:R-:W3:Y:S01]  /*00d0*/  LDC.64 R6, c[0x0][0x380] ;  /* 0x0000e000ff067b82 */ /* 0x000ee20000000a00 */
[----:B0-----:R-:W-:-:S07]  /*00e0*/  IMAD.WIDE R2, R0, 0x4, R2 ;  /* 0x0000000400027825 */ /* 0x001fce00078e0202 */
[----:B------:R-:W0:Y:S01]  /*00f0*/  LDC.64 R8, c[0x0][0x3a8] ;  /* 0x0000ea00ff087b82 */ /* 0x000e220000000a00 */
[----:B-1----:R-:W0:Y:S01]  /*0100*/  LDG.E R3, desc[UR6][R2.64] ;  /* 0x0000000602037981 */ /* 0x002e22000c1e1900 */
[----:B--2---:R-:W-:-:S06]  /*0110*/  IMAD.WIDE R4, R0, 0x4, R4 ;  /* 0x0000000400047825 */ /* 0x004fcc00078e0204 */
[----:B------:R-:W1:Y:S01]  /*0120*/  LDC.64 R10, c[0x0][0x3b0] ;  /* 0x0000ec00ff0a7b82 */ /* 0x000e620000000a00 */
[----:B------:R-:W1:Y:S01]  /*0130*/  LDG.E R5, desc[UR6][R4.64] ;  /* 0x0000000604057981 */ /* 0x000e62000c1e1900 */
[----:B---3--:R-:W-:-:S06]  /*0140*/  IMAD.WIDE R6, R0, 0x4, R6 ;  /* 0x0000000400067825 */ /* 0x008fcc00078e0206 */
[----:B------:R-:W2:Y:S01]  /*0150*/  LDG.E R6, desc[UR6][R6.64] ;  /* 0x0000000606067981 */ /* 0x000ea2000c1e1900 */
[----:B0-----:R-:W-:-:S06]  /*0160*/  IMAD.WIDE R8, R3, 0x4, R8 ;  /* 0x0000000403087825 */ /* 0x001fcc00078e0208 */
[----:B------:R-:W2:Y:S01]  /*0170*/  LDG.E R9, desc[UR6][R8.64] ;  /* 0x0000000608097981 */ /* 0x000ea2000c1e1900 */
[----:B------:R-:W-:-:S04]  /*0180*/  IADD3 R0, PT, PT, R13, R0, RZ ;  /* 0x000000000d007210 */ /* 0x000fc80007ffe0ff */
[----:B------:R-:W-:Y:S01]  /*0190*/  ISETP.GE.AND P0, PT, R0, UR5, PT ;  /* 0x0000000500007c0c */ /* 0x000fe2000bf06270 */
[----:B-1----:R-:W-:-:S04]  /*01a0*/  IMAD.WIDE R2, R5, 0x4, R10 ;  /* 0x0000000405027825 */ /* 0x002fc800078e020a */
[----:B--2---:R-:W-:-:S05]  /*01b0*/  FMUL R11, R6, R9 ;  /* 0x00000009060b7220 */ /* 0x004fca0000400000 */
[----:B------:R0:W-:Y:S03]  /*01c0*/  REDG.E.ADD.F32.FTZ.RN.STRONG.GPU desc[UR6][R2.64], R11 ;  /* 0x0000000b020079a6 */ /* 0x0001e6000c12f306 */
[----:B------:R-:W-:Y:S05]  /*01d0*/  @!P0 BRA `(.L_x_0) ;  /* 0xfffffffc00b48947 */ /* 0x000fea000383ffff */
[----:B------:R-:W-:Y:S05]  /*01e0*/  EXIT ;  /* 0x000000000000794d */ /* 0x000fea0003800000 */
.L_x_1:
[----:B------:R-:W-:-:S00]  /*01f0*/  BRA `(.L_x_1) ;  /* 0xfffffffc00fc7947 */ /* 0x000fc0000383ffff */
[----:B------:R-:W-:-:S00]  /*0200*/  NOP ;  /* 0x0000000000007918 */ /* 0x000fc00000000000 */
[----:B------:R-:W-:-:S00]  /*0210*/  NOP ;  /* 0x0000000000007918 */ /* 0x000fc00000000000 */
[----:B------:R-:W-:-:S00]  /*0220*/  NOP ;  /* 0x0000000000007918 */ /* 0x000fc00000000000 */
[----:B------:R-:W-:-:S00]  /*0230*/  NOP ;  /* 0x0000000000007918 */ /* 0x000fc00000000000 */
[----:B------:R-:W-:-:S00]  /*0240*/  NOP ;  /* 0x0000000000007918 */ /* 0x000fc00000000000 */
[----:B------:R-:W-:-:S00]  /*0250*/  NOP ;  /* 0x0000000000007918 */ /* 0x000fc00000000000 */
[----:B------:R-:W-:-:S00]  /*0260*/  NOP ;  /* 0x0000000000007918 */ /* 0x000fc00000000000 */
[----:B------:R-:W-:-:S00]  /*0270*/  NOP ;  /* 0x0000000000007918 */ /* 0x000fc00000000000 */
.L_x_4:


//--------------------- .text._Z18SpMV_COO_kernel_v115SparseMatrixCOOPKfPf --------------------------
	.section	.text._Z18SpMV_COO_kernel_v115SparseMatrixCOOPKfPf,"ax",@progbits
	.align	128
        .global         _Z18SpMV_COO_kernel_v115SparseMatrixCOOPKfPf
        .type           _Z18SpMV_COO_kernel_v115SparseMatrixCOOPKfPf,@function
        .size           _Z18SpMV_COO_kernel_v115SparseMatrixCOOPKfPf,(.L_x_5 - _Z18SpMV_COO_kernel_v115SparseMatrixCOOPKfPf)
        .other          _Z18SpMV_COO_kernel_v115SparseMatrixCOOPKfPf,@"STO_CUDA_ENTRY STV_DEFAULT"
_Z18SpMV_COO_kernel_v115SparseMatrixCOOPKfPf:
.text._Z18SpMV_COO_kernel_v115SparseMatrixCOOPKfPf:
        /* <DEDUP_REMOVED lines=11> */
.L_x_2:
        /* <DEDUP_REMOVED lines=13> */
[----:B-1----:R-:W-:-:S05]  /*0180*/  IMAD.WIDE R10, R5, 0x4, R10 ;  /* 0x00000004050a7825 */ /* 0x002fca00078e020a */
[----:B------:R-:W2:Y:S01]  /*0190*/  LDG.E R15, desc[UR6][R10.64] ;  /* 0x000000060a0f7981 */ /* 0x000ea2000c1e1900 */
[----:B------:R-:W-:-:S04]  /*01a0*/  IADD3 R0, PT, PT, R13, R0, RZ ;  /* 0x000000000d007210 */ /* 0x000fc80007ffe0ff */
[----:B------:R-:W-:Y:S01]  /*01b0*/  ISETP.GE.AND P0, PT, R0, UR5, PT ;  /* 0x0000000500007c0c */ /* 0x000fe2000bf06270 */
[----:B--2---:R-:W-:-:S05]  /*01c0*/  FFMA R15, R6, R9, R15 ;  /* 0x00000009060f7223 */ /* 0x004fca000000000f */
[----:B------:R0:W-:Y:S07]  /*01d0*/  STG.E desc[UR6][R10.64], R15 ;  /* 0x0000000f0a007986 */ /* 0x0001ee000c101906 */
[----:B------:R-:W-:Y:S05]  /*01e0*/  @!P0 BRA `(.L_x_2) ;  /* 0xfffffffc00b08947 */ /* 0x000fea000383ffff */
[----:B------:R-:W-:Y:S05]  /*01f0*/  EXIT ;  /* 0x000000000000794d */ /* 0x000fea0003800000 */
.L_x_3:
        /* <DEDUP_REMOVED lines=16> */
.L_x_5:


//--------------------- .nv.shared.reserved.0     --------------------------
	.section	.nv.shared.reserved.0,"aw",@nobits
	.weak		__nv_reservedSMEM_offset_0_alias
	.size		__nv_reservedSMEM_offset_0_alias, 0, 64
	.other		__nv_reservedSMEM_offset_0_alias,@"STO_CUDA_RESERVED_SHARED STV_DEFAULT"
__nv_reservedSMEM_offset_0_alias:
	.zero		0
	.zero		64


//--------------------- .nv.constant0._Z18SpMV_COO_kernel_v215SparseMatrixCOOPKfPf --------------------------
	.section	.nv.constant0._Z18SpMV_COO_kernel_v215SparseMatrixCOOPKfPf,"a",@progbits
	.sectionflags	@""
	.align	4
.nv.constant0._Z18SpMV_COO_kernel_v215SparseMatrixCOOPKfPf:
	.zero		952


//--------------------- .nv.constant0._Z18SpMV_COO_kernel_v115SparseMatrixCOOPKfPf --------------------------
	.section	.nv.constant0._Z18SpMV_COO_kernel_v115SparseMatrixCOOPKfPf,"a",@progbits
	.sectionflags	@""
	.align	4
.nv.constant0._Z18SpMV_COO_kernel_v115SparseMatrixCOOPKfPf:
	.zero		952


//--------------------- SYMBOLS --------------------------

	.type		.nv.reservedSmem.offset0,@object
	.size		.nv.reservedSmem.offset0,0x4
